//
// Generated by NVIDIA NVVM Compiler
//
// Compiler Build ID: CL-36424714
// Cuda compilation tools, release 13.0, V13.0.88
// Based on NVVM 20.0.0
//

.version 9.0
.target sm_100
.address_size 64

	// .globl	_ZN3ch829double_buffer_baseline_kernelEPKfPfi
.extern .shared .align 16 .b8 _ZN3ch84smemE[];

.visible .entry _ZN3ch829double_buffer_baseline_kernelEPKfPfi(
	.param .u64 .ptr .align 1 _ZN3ch829double_buffer_baseline_kernelEPKfPfi_param_0,
	.param .u64 .ptr .align 1 _ZN3ch829double_buffer_baseline_kernelEPKfPfi_param_1,
	.param .u32 _ZN3ch829double_buffer_baseline_kernelEPKfPfi_param_2
)
{
	.reg .pred 	%p<9>;
	.reg .b32 	%r<14>;
	.reg .b32 	%f<213>;
	.reg .b64 	%rd<21>;

	ld.param.u64 	%rd3, [_ZN3ch829double_buffer_baseline_kernelEPKfPfi_param_0];
	ld.param.u64 	%rd4, [_ZN3ch829double_buffer_baseline_kernelEPKfPfi_param_1];
	ld.param.u32 	%r8, [_ZN3ch829double_buffer_baseline_kernelEPKfPfi_param_2];
	cvta.to.global.u64 	%rd1, %rd4;
	cvta.to.global.u64 	%rd2, %rd3;
	mov.u32 	%r1, %tid.x;
	mov.u32 	%r2, %ntid.x;
	mov.u32 	%r9, %ctaid.x;
	mul.lo.s32 	%r10, %r9, %r2;
	shl.b32 	%r11, %r10, 2;
	add.s32 	%r3, %r11, %r1;
	setp.ge.s32 	%p1, %r3, %r8;
	mov.f32 	%f209, 0f00000000;
	@%p1 bra 	$L__BB0_2;
	mul.wide.s32 	%rd5, %r3, 4;
	add.s64 	%rd6, %rd2, %rd5;
	ld.global.nc.f32 	%f209, [%rd6];
$L__BB0_2:
	shl.b32 	%r12, %r1, 2;
	mov.u32 	%r13, _ZN3ch84smemE;
	add.s32 	%r4, %r13, %r12;
	setp.ge.s32 	%p2, %r3, %r8;
	st.shared.f32 	[%r4], %f209;
	bar.sync 	0;
	ld.shared.f32 	%f14, [%r4];
	mul.f32 	%f15, %f14, %f14;
	mul.f32 	%f16, %f15, 0f3727C5AC;
	fma.rn.f32 	%f17, %f14, 0f3F80068E, %f16;
	mul.f32 	%f18, %f17, %f17;
	mul.f32 	%f19, %f18, 0f3727C5AC;
	fma.rn.f32 	%f20, %f17, 0f3F80068E, %f19;
	mul.f32 	%f21, %f20, %f20;
	mul.f32 	%f22, %f21, 0f3727C5AC;
	fma.rn.f32 	%f23, %f20, 0f3F80068E, %f22;
	mul.f32 	%f24, %f23, %f23;
	mul.f32 	%f25, %f24, 0f3727C5AC;
	fma.rn.f32 	%f26, %f23, 0f3F80068E, %f25;
	mul.f32 	%f27, %f26, %f26;
	mul.f32 	%f28, %f27, 0f3727C5AC;
	fma.rn.f32 	%f29, %f26, 0f3F80068E, %f28;
	mul.f32 	%f30, %f29, %f29;
	mul.f32 	%f31, %f30, 0f3727C5AC;
	fma.rn.f32 	%f32, %f29, 0f3F80068E, %f31;
	mul.f32 	%f33, %f32, %f32;
	mul.f32 	%f34, %f33, 0f3727C5AC;
	fma.rn.f32 	%f35, %f32, 0f3F80068E, %f34;
	mul.f32 	%f36, %f35, %f35;
	mul.f32 	%f37, %f36, 0f3727C5AC;
	fma.rn.f32 	%f38, %f35, 0f3F80068E, %f37;
	mul.f32 	%f39, %f38, %f38;
	mul.f32 	%f40, %f39, 0f3727C5AC;
	fma.rn.f32 	%f41, %f38, 0f3F80068E, %f40;
	mul.f32 	%f42, %f41, %f41;
	mul.f32 	%f43, %f42, 0f3727C5AC;
	fma.rn.f32 	%f44, %f41, 0f3F80068E, %f43;
	mul.f32 	%f45, %f44, %f44;
	mul.f32 	%f46, %f45, 0f3727C5AC;
	fma.rn.f32 	%f47, %f44, 0f3F80068E, %f46;
	mul.f32 	%f48, %f47, %f47;
	mul.f32 	%f49, %f48, 0f3727C5AC;
	fma.rn.f32 	%f50, %f47, 0f3F80068E, %f49;
	mul.f32 	%f51, %f50, %f50;
	mul.f32 	%f52, %f51, 0f3727C5AC;
	fma.rn.f32 	%f53, %f50, 0f3F80068E, %f52;
	mul.f32 	%f54, %f53, %f53;
	mul.f32 	%f55, %f54, 0f3727C5AC;
	fma.rn.f32 	%f56, %f53, 0f3F80068E, %f55;
	mul.f32 	%f57, %f56, %f56;
	mul.f32 	%f58, %f57, 0f3727C5AC;
	fma.rn.f32 	%f59, %f56, 0f3F80068E, %f58;
	mul.f32 	%f60, %f59, %f59;
	mul.f32 	%f61, %f60, 0f3727C5AC;
	fma.rn.f32 	%f3, %f59, 0f3F80068E, %f61;
	@%p2 bra 	$L__BB0_4;
	mul.wide.s32 	%rd7, %r3, 4;
	add.s64 	%rd8, %rd1, %rd7;
	st.global.f32 	[%rd8], %f3;
$L__BB0_4:
	bar.sync 	0;
	add.s32 	%r5, %r3, %r2;
	setp.ge.s32 	%p3, %r5, %r8;
	mov.f32 	%f210, 0f00000000;
	@%p3 bra 	$L__BB0_6;
	mul.wide.s32 	%rd9, %r5, 4;
	add.s64 	%rd10, %rd2, %rd9;
	ld.global.nc.f32 	%f210, [%rd10];
$L__BB0_6:
	setp.ge.s32 	%p4, %r5, %r8;
	st.shared.f32 	[%r4], %f210;
	bar.sync 	0;
	ld.shared.f32 	%f63, [%r4];
	mul.f32 	%f64, %f63, %f63;
	mul.f32 	%f65, %f64, 0f3727C5AC;
	fma.rn.f32 	%f66, %f63, 0f3F80068E, %f65;
	mul.f32 	%f67, %f66, %f66;
	mul.f32 	%f68, %f67, 0f3727C5AC;
	fma.rn.f32 	%f69, %f66, 0f3F80068E, %f68;
	mul.f32 	%f70, %f69, %f69;
	mul.f32 	%f71, %f70, 0f3727C5AC;
	fma.rn.f32 	%f72, %f69, 0f3F80068E, %f71;
	mul.f32 	%f73, %f72, %f72;
	mul.f32 	%f74, %f73, 0f3727C5AC;
	fma.rn.f32 	%f75, %f72, 0f3F80068E, %f74;
	mul.f32 	%f76, %f75, %f75;
	mul.f32 	%f77, %f76, 0f3727C5AC;
	fma.rn.f32 	%f78, %f75, 0f3F80068E, %f77;
	mul.f32 	%f79, %f78, %f78;
	mul.f32 	%f80, %f79, 0f3727C5AC;
	fma.rn.f32 	%f81, %f78, 0f3F80068E, %f80;
	mul.f32 	%f82, %f81, %f81;
	mul.f32 	%f83, %f82, 0f3727C5AC;
	fma.rn.f32 	%f84, %f81, 0f3F80068E, %f83;
	mul.f32 	%f85, %f84, %f84;
	mul.f32 	%f86, %f85, 0f3727C5AC;
	fma.rn.f32 	%f87, %f84, 0f3F80068E, %f86;
	mul.f32 	%f88, %f87, %f87;
	mul.f32 	%f89, %f88, 0f3727C5AC;
	fma.rn.f32 	%f90, %f87, 0f3F80068E, %f89;
	mul.f32 	%f91, %f90, %f90;
	mul.f32 	%f92, %f91, 0f3727C5AC;
	fma.rn.f32 	%f93, %f90, 0f3F80068E, %f92;
	mul.f32 	%f94, %f93, %f93;
	mul.f32 	%f95, %f94, 0f3727C5AC;
	fma.rn.f32 	%f96, %f93, 0f3F80068E, %f95;
	mul.f32 	%f97, %f96, %f96;
	mul.f32 	%f98, %f97, 0f3727C5AC;
	fma.rn.f32 	%f99, %f96, 0f3F80068E, %f98;
	mul.f32 	%f100, %f99, %f99;
	mul.f32 	%f101, %f100, 0f3727C5AC;
	fma.rn.f32 	%f102, %f99, 0f3F80068E, %f101;
	mul.f32 	%f103, %f102, %f102;
	mul.f32 	%f104, %f103, 0f3727C5AC;
	fma.rn.f32 	%f105, %f102, 0f3F80068E, %f104;
	mul.f32 	%f106, %f105, %f105;
	mul.f32 	%f107, %f106, 0f3727C5AC;
	fma.rn.f32 	%f108, %f105, 0f3F80068E, %f107;
	mul.f32 	%f109, %f108, %f108;
	mul.f32 	%f110, %f109, 0f3727C5AC;
	fma.rn.f32 	%f6, %f108, 0f3F80068E, %f110;
	@%p4 bra 	$L__BB0_8;
	mul.wide.s32 	%rd11, %r5, 4;
	add.s64 	%rd12, %rd1, %rd11;
	st.global.f32 	[%rd12], %f6;
$L__BB0_8:
	bar.sync 	0;
	add.s32 	%r6, %r5, %r2;
	setp.ge.s32 	%p5, %r6, %r8;
	mov.f32 	%f211, 0f00000000;
	@%p5 bra 	$L__BB0_10;
	mul.wide.s32 	%rd13, %r6, 4;
	add.s64 	%rd14, %rd2, %rd13;
	ld.global.nc.f32 	%f211, [%rd14];
$L__BB0_10:
	setp.ge.s32 	%p6, %r6, %r8;
	st.shared.f32 	[%r4], %f211;
	bar.sync 	0;
	ld.shared.f32 	%f112, [%r4];
	mul.f32 	%f113, %f112, %f112;
	mul.f32 	%f114, %f113, 0f3727C5AC;
	fma.rn.f32 	%f115, %f112, 0f3F80068E, %f114;
	mul.f32 	%f116, %f115, %f115;
	mul.f32 	%f117, %f116, 0f3727C5AC;
	fma.rn.f32 	%f118, %f115, 0f3F80068E, %f117;
	mul.f32 	%f119, %f118, %f118;
	mul.f32 	%f120, %f119, 0f3727C5AC;
	fma.rn.f32 	%f121, %f118, 0f3F80068E, %f120;
	mul.f32 	%f122, %f121, %f121;
	mul.f32 	%f123, %f122, 0f3727C5AC;
	fma.rn.f32 	%f124, %f121, 0f3F80068E, %f123;
	mul.f32 	%f125, %f124, %f124;
	mul.f32 	%f126, %f125, 0f3727C5AC;
	fma.rn.f32 	%f127, %f124, 0f3F80068E, %f126;
	mul.f32 	%f128, %f127, %f127;
	mul.f32 	%f129, %f128, 0f3727C5AC;
	fma.rn.f32 	%f130, %f127, 0f3F80068E, %f129;
	mul.f32 	%f131, %f130, %f130;
	mul.f32 	%f132, %f131, 0f3727C5AC;
	fma.rn.f32 	%f133, %f130, 0f3F80068E, %f132;
	mul.f32 	%f134, %f133, %f133;
	mul.f32 	%f135, %f134, 0f3727C5AC;
	fma.rn.f32 	%f136, %f133, 0f3F80068E, %f135;
	mul.f32 	%f137, %f136, %f136;
	mul.f32 	%f138, %f137, 0f3727C5AC;
	fma.rn.f32 	%f139, %f136, 0f3F80068E, %f138;
	mul.f32 	%f140, %f139, %f139;
	mul.f32 	%f141, %f140, 0f3727C5AC;
	fma.rn.f32 	%f142, %f139, 0f3F80068E, %f141;
	mul.f32 	%f143, %f142, %f142;
	mul.f32 	%f144, %f143, 0f3727C5AC;
	fma.rn.f32 	%f145, %f142, 0f3F80068E, %f144;
	mul.f32 	%f146, %f145, %f145;
	mul.f32 	%f147, %f146, 0f3727C5AC;
	fma.rn.f32 	%f148, %f145, 0f3F80068E, %f147;
	mul.f32 	%f149, %f148, %f148;
	mul.f32 	%f150, %f149, 0f3727C5AC;
	fma.rn.f32 	%f151, %f148, 0f3F80068E, %f150;
	mul.f32 	%f152, %f151, %f151;
	mul.f32 	%f153, %f152, 0f3727C5AC;
	fma.rn.f32 	%f154, %f151, 0f3F80068E, %f153;
	mul.f32 	%f155, %f154, %f154;
	mul.f32 	%f156, %f155, 0f3727C5AC;
	fma.rn.f32 	%f157, %f154, 0f3F80068E, %f156;
	mul.f32 	%f158, %f157, %f157;
	mul.f32 	%f159, %f158, 0f3727C5AC;
	fma.rn.f32 	%f9, %f157, 0f3F80068E, %f159;
	@%p6 bra 	$L__BB0_12;
	mul.wide.s32 	%rd15, %r6, 4;
	add.s64 	%rd16, %rd1, %rd15;
	st.global.f32 	[%rd16], %f9;
$L__BB0_12:
	bar.sync 	0;
	add.s32 	%r7, %r6, %r2;
	setp.ge.s32 	%p7, %r7, %r8;
	mov.f32 	%f212, 0f00000000;
	@%p7 bra 	$L__BB0_14;
	mul.wide.s32 	%rd17, %r7, 4;
	add.s64 	%rd18, %rd2, %rd17;
	ld.global.nc.f32 	%f212, [%rd18];
$L__BB0_14:
	setp.ge.s32 	%p8, %r7, %r8;
	st.shared.f32 	[%r4], %f212;
	bar.sync 	0;
	ld.shared.f32 	%f161, [%r4];
	mul.f32 	%f162, %f161, %f161;
	mul.f32 	%f163, %f162, 0f3727C5AC;
	fma.rn.f32 	%f164, %f161, 0f3F80068E, %f163;
	mul.f32 	%f165, %f164, %f164;
	mul.f32 	%f166, %f165, 0f3727C5AC;
	fma.rn.f32 	%f167, %f164, 0f3F80068E, %f166;
	mul.f32 	%f168, %f167, %f167;
	mul.f32 	%f169, %f168, 0f3727C5AC;
	fma.rn.f32 	%f170, %f167, 0f3F80068E, %f169;
	mul.f32 	%f171, %f170, %f170;
	mul.f32 	%f172, %f171, 0f3727C5AC;
	fma.rn.f32 	%f173, %f170, 0f3F80068E, %f172;
	mul.f32 	%f174, %f173, %f173;
	mul.f32 	%f175, %f174, 0f3727C5AC;
	fma.rn.f32 	%f176, %f173, 0f3F80068E, %f175;
	mul.f32 	%f177, %f176, %f176;
	mul.f32 	%f178, %f177, 0f3727C5AC;
	fma.rn.f32 	%f179, %f176, 0f3F80068E, %f178;
	mul.f32 	%f180, %f179, %f179;
	mul.f32 	%f181, %f180, 0f3727C5AC;
	fma.rn.f32 	%f182, %f179, 0f3F80068E, %f181;
	mul.f32 	%f183, %f182, %f182;
	mul.f32 	%f184, %f183, 0f3727C5AC;
	fma.rn.f32 	%f185, %f182, 0f3F80068E, %f184;
	mul.f32 	%f186, %f185, %f185;
	mul.f32 	%f187, %f186, 0f3727C5AC;
	fma.rn.f32 	%f188, %f185, 0f3F80068E, %f187;
	mul.f32 	%f189, %f188, %f188;
	mul.f32 	%f190, %f189, 0f3727C5AC;
	fma.rn.f32 	%f191, %f188, 0f3F80068E, %f190;
	mul.f32 	%f192, %f191, %f191;
	mul.f32 	%f193, %f192, 0f3727C5AC;
	fma.rn.f32 	%f194, %f191, 0f3F80068E, %f193;
	mul.f32 	%f195, %f194, %f194;
	mul.f32 	%f196, %f195, 0f3727C5AC;
	fma.rn.f32 	%f197, %f194, 0f3F80068E, %f196;
	mul.f32 	%f198, %f197, %f197;
	mul.f32 	%f199, %f198, 0f3727C5AC;
	fma.rn.f32 	%f200, %f197, 0f3F80068E, %f199;
	mul.f32 	%f201, %f200, %f200;
	mul.f32 	%f202, %f201, 0f3727C5AC;
	fma.rn.f32 	%f203, %f200, 0f3F80068E, %f202;
	mul.f32 	%f204, %f203, %f203;
	mul.f32 	%f205, %f204, 0f3727C5AC;
	fma.rn.f32 	%f206, %f203, 0f3F80068E, %f205;
	mul.f32 	%f207, %f206, %f206;
	mul.f32 	%f208, %f207, 0f3727C5AC;
	fma.rn.f32 	%f12, %f206, 0f3F80068E, %f208;
	@%p8 bra 	$L__BB0_16;
	mul.wide.s32 	%rd19, %r7, 4;
	add.s64 	%rd20, %rd1, %rd19;
	st.global.f32 	[%rd20], %f12;
$L__BB0_16:
	bar.sync 	0;
	ret;

}
	// .globl	_ZN3ch830double_buffer_optimized_kernelEPKfPfi
.visible .entry _ZN3ch830double_buffer_optimized_kernelEPKfPfi(
	.param .u64 .ptr .align 1 _ZN3ch830double_buffer_optimized_kernelEPKfPfi_param_0,
	.param .u64 .ptr .align 1 _ZN3ch830double_buffer_optimized_kernelEPKfPfi_param_1,
	.param .u32 _ZN3ch830double_buffer_optimized_kernelEPKfPfi_param_2
)
{
	.reg .pred 	%p<9>;
	.reg .b32 	%r<21>;
	.reg .b32 	%f<207>;
	.reg .b64 	%rd<21>;

	ld.param.u64 	%rd3, [_ZN3ch830double_buffer_optimized_kernelEPKfPfi_param_0];
	ld.param.u64 	%rd4, [_ZN3ch830double_buffer_optimized_kernelEPKfPfi_param_1];
	ld.param.u32 	%r9, [_ZN3ch830double_buffer_optimized_kernelEPKfPfi_param_2];
	cvta.to.global.u64 	%rd1, %rd4;
	cvta.to.global.u64 	%rd2, %rd3;
	mov.u32 	%r1, %ntid.x;
	mov.u32 	%r2, %tid.x;
	mov.u32 	%r10, %ctaid.x;
	mul.lo.s32 	%r11, %r1, %r10;
	shl.b32 	%r12, %r11, 2;
	add.s32 	%r3, %r12, %r2;
	setp.ge.s32 	%p1, %r3, %r9;
	shl.b32 	%r13, %r2, 2;
	mov.u32 	%r14, _ZN3ch84smemE;
	add.s32 	%r4, %r14, %r13;
	@%p1 bra 	$L__BB1_2;
	mul.wide.s32 	%rd5, %r3, 4;
	add.s64 	%rd6, %rd2, %rd5;
	ld.global.nc.f32 	%f9, [%rd6];
	st.shared.f32 	[%r4], %f9;
	bra.uni 	$L__BB1_3;
$L__BB1_2:
	mov.b32 	%r15, 0;
	st.shared.u32 	[%r4], %r15;
$L__BB1_3:
	bar.sync 	0;
	add.s32 	%r5, %r3, %r1;
	setp.ge.s32 	%p2, %r5, %r9;
	shl.b32 	%r16, %r1, 2;
	add.s32 	%r18, %r14, %r16;
	add.s32 	%r6, %r18, %r13;
	@%p2 bra 	$L__BB1_5;
	mul.wide.s32 	%rd7, %r5, 4;
	add.s64 	%rd8, %rd2, %rd7;
	ld.global.nc.f32 	%f10, [%rd8];
	st.shared.f32 	[%r6], %f10;
	bra.uni 	$L__BB1_6;
$L__BB1_5:
	mov.b32 	%r20, 0;
	st.shared.u32 	[%r6], %r20;
$L__BB1_6:
	setp.ge.s32 	%p3, %r3, %r9;
	ld.shared.f32 	%f11, [%r4];
	mul.f32 	%f12, %f11, %f11;
	mul.f32 	%f13, %f12, 0f3727C5AC;
	fma.rn.f32 	%f14, %f11, 0f3F80068E, %f13;
	mul.f32 	%f15, %f14, %f14;
	mul.f32 	%f16, %f15, 0f3727C5AC;
	fma.rn.f32 	%f17, %f14, 0f3F80068E, %f16;
	mul.f32 	%f18, %f17, %f17;
	mul.f32 	%f19, %f18, 0f3727C5AC;
	fma.rn.f32 	%f20, %f17, 0f3F80068E, %f19;
	mul.f32 	%f21, %f20, %f20;
	mul.f32 	%f22, %f21, 0f3727C5AC;
	fma.rn.f32 	%f23, %f20, 0f3F80068E, %f22;
	mul.f32 	%f24, %f23, %f23;
	mul.f32 	%f25, %f24, 0f3727C5AC;
	fma.rn.f32 	%f26, %f23, 0f3F80068E, %f25;
	mul.f32 	%f27, %f26, %f26;
	mul.f32 	%f28, %f27, 0f3727C5AC;
	fma.rn.f32 	%f29, %f26, 0f3F80068E, %f28;
	mul.f32 	%f30, %f29, %f29;
	mul.f32 	%f31, %f30, 0f3727C5AC;
	fma.rn.f32 	%f32, %f29, 0f3F80068E, %f31;
	mul.f32 	%f33, %f32, %f32;
	mul.f32 	%f34, %f33, 0f3727C5AC;
	fma.rn.f32 	%f35, %f32, 0f3F80068E, %f34;
	mul.f32 	%f36, %f35, %f35;
	mul.f32 	%f37, %f36, 0f3727C5AC;
	fma.rn.f32 	%f38, %f35, 0f3F80068E, %f37;
	mul.f32 	%f39, %f38, %f38;
	mul.f32 	%f40, %f39, 0f3727C5AC;
	fma.rn.f32 	%f41, %f38, 0f3F80068E, %f40;
	mul.f32 	%f42, %f41, %f41;
	mul.f32 	%f43, %f42, 0f3727C5AC;
	fma.rn.f32 	%f44, %f41, 0f3F80068E, %f43;
	mul.f32 	%f45, %f44, %f44;
	mul.f32 	%f46, %f45, 0f3727C5AC;
	fma.rn.f32 	%f47, %f44, 0f3F80068E, %f46;
	mul.f32 	%f48, %f47, %f47;
	mul.f32 	%f49, %f48, 0f3727C5AC;
	fma.rn.f32 	%f50, %f47, 0f3F80068E, %f49;
	mul.f32 	%f51, %f50, %f50;
	mul.f32 	%f52, %f51, 0f3727C5AC;
	fma.rn.f32 	%f53, %f50, 0f3F80068E, %f52;
	mul.f32 	%f54, %f53, %f53;
	mul.f32 	%f55, %f54, 0f3727C5AC;
	fma.rn.f32 	%f56, %f53, 0f3F80068E, %f55;
	mul.f32 	%f57, %f56, %f56;
	mul.f32 	%f58, %f57, 0f3727C5AC;
	fma.rn.f32 	%f1, %f56, 0f3F80068E, %f58;
	@%p3 bra 	$L__BB1_8;
	mul.wide.s32 	%rd9, %r3, 4;
	add.s64 	%rd10, %rd1, %rd9;
	st.global.f32 	[%rd10], %f1;
$L__BB1_8:
	bar.sync 	0;
	add.s32 	%r7, %r5, %r1;
	setp.ge.s32 	%p4, %r7, %r9;
	mov.f32 	%f205, 0f00000000;
	@%p4 bra 	$L__BB1_10;
	mul.wide.s32 	%rd11, %r7, 4;
	add.s64 	%rd12, %rd2, %rd11;
	ld.global.nc.f32 	%f205, [%rd12];
$L__BB1_10:
	setp.ge.s32 	%p5, %r5, %r9;
	st.shared.f32 	[%r4], %f205;
	ld.shared.f32 	%f60, [%r6];
	mul.f32 	%f61, %f60, %f60;
	mul.f32 	%f62, %f61, 0f3727C5AC;
	fma.rn.f32 	%f63, %f60, 0f3F80068E, %f62;
	mul.f32 	%f64, %f63, %f63;
	mul.f32 	%f65, %f64, 0f3727C5AC;
	fma.rn.f32 	%f66, %f63, 0f3F80068E, %f65;
	mul.f32 	%f67, %f66, %f66;
	mul.f32 	%f68, %f67, 0f3727C5AC;
	fma.rn.f32 	%f69, %f66, 0f3F80068E, %f68;
	mul.f32 	%f70, %f69, %f69;
	mul.f32 	%f71, %f70, 0f3727C5AC;
	fma.rn.f32 	%f72, %f69, 0f3F80068E, %f71;
	mul.f32 	%f73, %f72, %f72;
	mul.f32 	%f74, %f73, 0f3727C5AC;
	fma.rn.f32 	%f75, %f72, 0f3F80068E, %f74;
	mul.f32 	%f76, %f75, %f75;
	mul.f32 	%f77, %f76, 0f3727C5AC;
	fma.rn.f32 	%f78, %f75, 0f3F80068E, %f77;
	mul.f32 	%f79, %f78, %f78;
	mul.f32 	%f80, %f79, 0f3727C5AC;
	fma.rn.f32 	%f81, %f78, 0f3F80068E, %f80;
	mul.f32 	%f82, %f81, %f81;
	mul.f32 	%f83, %f82, 0f3727C5AC;
	fma.rn.f32 	%f84, %f81, 0f3F80068E, %f83;
	mul.f32 	%f85, %f84, %f84;
	mul.f32 	%f86, %f85, 0f3727C5AC;
	fma.rn.f32 	%f87, %f84, 0f3F80068E, %f86;
	mul.f32 	%f88, %f87, %f87;
	mul.f32 	%f89, %f88, 0f3727C5AC;
	fma.rn.f32 	%f90, %f87, 0f3F80068E, %f89;
	mul.f32 	%f91, %f90, %f90;
	mul.f32 	%f92, %f91, 0f3727C5AC;
	fma.rn.f32 	%f93, %f90, 0f3F80068E, %f92;
	mul.f32 	%f94, %f93, %f93;
	mul.f32 	%f95, %f94, 0f3727C5AC;
	fma.rn.f32 	%f96, %f93, 0f3F80068E, %f95;
	mul.f32 	%f97, %f96, %f96;
	mul.f32 	%f98, %f97, 0f3727C5AC;
	fma.rn.f32 	%f99, %f96, 0f3F80068E, %f98;
	mul.f32 	%f100, %f99, %f99;
	mul.f32 	%f101, %f100, 0f3727C5AC;
	fma.rn.f32 	%f102, %f99, 0f3F80068E, %f101;
	mul.f32 	%f103, %f102, %f102;
	mul.f32 	%f104, %f103, 0f3727C5AC;
	fma.rn.f32 	%f105, %f102, 0f3F80068E, %f104;
	mul.f32 	%f106, %f105, %f105;
	mul.f32 	%f107, %f106, 0f3727C5AC;
	fma.rn.f32 	%f4, %f105, 0f3F80068E, %f107;
	@%p5 bra 	$L__BB1_12;
	mul.wide.s32 	%rd13, %r5, 4;
	add.s64 	%rd14, %rd1, %rd13;
	st.global.f32 	[%rd14], %f4;
$L__BB1_12:
	bar.sync 	0;
	add.s32 	%r8, %r7, %r1;
	setp.ge.s32 	%p6, %r8, %r9;
	mov.f32 	%f206, 0f00000000;
	@%p6 bra 	$L__BB1_14;
	mul.wide.s32 	%rd15, %r8, 4;
	add.s64 	%rd16, %rd2, %rd15;
	ld.global.nc.f32 	%f206, [%rd16];
$L__BB1_14:
	setp.ge.s32 	%p7, %r7, %r9;
	st.shared.f32 	[%r6], %f206;
	ld.shared.f32 	%f109, [%r4];
	mul.f32 	%f110, %f109, %f109;
	mul.f32 	%f111, %f110, 0f3727C5AC;
	fma.rn.f32 	%f112, %f109, 0f3F80068E, %f111;
	mul.f32 	%f113, %f112, %f112;
	mul.f32 	%f114, %f113, 0f3727C5AC;
	fma.rn.f32 	%f115, %f112, 0f3F80068E, %f114;
	mul.f32 	%f116, %f115, %f115;
	mul.f32 	%f117, %f116, 0f3727C5AC;
	fma.rn.f32 	%f118, %f115, 0f3F80068E, %f117;
	mul.f32 	%f119, %f118, %f118;
	mul.f32 	%f120, %f119, 0f3727C5AC;
	fma.rn.f32 	%f121, %f118, 0f3F80068E, %f120;
	mul.f32 	%f122, %f121, %f121;
	mul.f32 	%f123, %f122, 0f3727C5AC;
	fma.rn.f32 	%f124, %f121, 0f3F80068E, %f123;
	mul.f32 	%f125, %f124, %f124;
	mul.f32 	%f126, %f125, 0f3727C5AC;
	fma.rn.f32 	%f127, %f124, 0f3F80068E, %f126;
	mul.f32 	%f128, %f127, %f127;
	mul.f32 	%f129, %f128, 0f3727C5AC;
	fma.rn.f32 	%f130, %f127, 0f3F80068E, %f129;
	mul.f32 	%f131, %f130, %f130;
	mul.f32 	%f132, %f131, 0f3727C5AC;
	fma.rn.f32 	%f133, %f130, 0f3F80068E, %f132;
	mul.f32 	%f134, %f133, %f133;
	mul.f32 	%f135, %f134, 0f3727C5AC;
	fma.rn.f32 	%f136, %f133, 0f3F80068E, %f135;
	mul.f32 	%f137, %f136, %f136;
	mul.f32 	%f138, %f137, 0f3727C5AC;
	fma.rn.f32 	%f139, %f136, 0f3F80068E, %f138;
	mul.f32 	%f140, %f139, %f139;
	mul.f32 	%f141, %f140, 0f3727C5AC;
	fma.rn.f32 	%f142, %f139, 0f3F80068E, %f141;
	mul.f32 	%f143, %f142, %f142;
	mul.f32 	%f144, %f143, 0f3727C5AC;
	fma.rn.f32 	%f145, %f142, 0f3F80068E, %f144;
	mul.f32 	%f146, %f145, %f145;
	mul.f32 	%f147, %f146, 0f3727C5AC;
	fma.rn.f32 	%f148, %f145, 0f3F80068E, %f147;
	mul.f32 	%f149, %f148, %f148;
	mul.f32 	%f150, %f149, 0f3727C5AC;
	fma.rn.f32 	%f151, %f148, 0f3F80068E, %f150;
	mul.f32 	%f152, %f151, %f151;
	mul.f32 	%f153, %f152, 0f3727C5AC;
	fma.rn.f32 	%f154, %f151, 0f3F80068E, %f153;
	mul.f32 	%f155, %f154, %f154;
	mul.f32 	%f156, %f155, 0f3727C5AC;
	fma.rn.f32 	%f7, %f154, 0f3F80068E, %f156;
	@%p7 bra 	$L__BB1_16;
	mul.wide.s32 	%rd17, %r7, 4;
	add.s64 	%rd18, %rd1, %rd17;
	st.global.f32 	[%rd18], %f7;
$L__BB1_16:
	setp.ge.s32 	%p8, %r8, %r9;
	bar.sync 	0;
	ld.shared.f32 	%f157, [%r6];
	mul.f32 	%f158, %f157, %f157;
	mul.f32 	%f159, %f158, 0f3727C5AC;
	fma.rn.f32 	%f160, %f157, 0f3F80068E, %f159;
	mul.f32 	%f161, %f160, %f160;
	mul.f32 	%f162, %f161, 0f3727C5AC;
	fma.rn.f32 	%f163, %f160, 0f3F80068E, %f162;
	mul.f32 	%f164, %f163, %f163;
	mul.f32 	%f165, %f164, 0f3727C5AC;
	fma.rn.f32 	%f166, %f163, 0f3F80068E, %f165;
	mul.f32 	%f167, %f166, %f166;
	mul.f32 	%f168, %f167, 0f3727C5AC;
	fma.rn.f32 	%f169, %f166, 0f3F80068E, %f168;
	mul.f32 	%f170, %f169, %f169;
	mul.f32 	%f171, %f170, 0f3727C5AC;
	fma.rn.f32 	%f172, %f169, 0f3F80068E, %f171;
	mul.f32 	%f173, %f172, %f172;
	mul.f32 	%f174, %f173, 0f3727C5AC;
	fma.rn.f32 	%f175, %f172, 0f3F80068E, %f174;
	mul.f32 	%f176, %f175, %f175;
	mul.f32 	%f177, %f176, 0f3727C5AC;
	fma.rn.f32 	%f178, %f175, 0f3F80068E, %f177;
	mul.f32 	%f179, %f178, %f178;
	mul.f32 	%f180, %f179, 0f3727C5AC;
	fma.rn.f32 	%f181, %f178, 0f3F80068E, %f180;
	mul.f32 	%f182, %f181, %f181;
	mul.f32 	%f183, %f182, 0f3727C5AC;
	fma.rn.f32 	%f184, %f181, 0f3F80068E, %f183;
	mul.f32 	%f185, %f184, %f184;
	mul.f32 	%f186, %f185, 0f3727C5AC;
	fma.rn.f32 	%f187, %f184, 0f3F80068E, %f186;
	mul.f32 	%f188, %f187, %f187;
	mul.f32 	%f189, %f188, 0f3727C5AC;
	fma.rn.f32 	%f190, %f187, 0f3F80068E, %f189;
	mul.f32 	%f191, %f190, %f190;
	mul.f32 	%f192, %f191, 0f3727C5AC;
	fma.rn.f32 	%f193, %f190, 0f3F80068E, %f192;
	mul.f32 	%f194, %f193, %f193;
	mul.f32 	%f195, %f194, 0f3727C5AC;
	fma.rn.f32 	%f196, %f193, 0f3F80068E, %f195;
	mul.f32 	%f197, %f196, %f196;
	mul.f32 	%f198, %f197, 0f3727C5AC;
	fma.rn.f32 	%f199, %f196, 0f3F80068E, %f198;
	mul.f32 	%f200, %f199, %f199;
	mul.f32 	%f201, %f200, 0f3727C5AC;
	fma.rn.f32 	%f202, %f199, 0f3F80068E, %f201;
	mul.f32 	%f203, %f202, %f202;
	mul.f32 	%f204, %f203, 0f3727C5AC;
	fma.rn.f32 	%f8, %f202, 0f3F80068E, %f204;
	@%p8 bra 	$L__BB1_18;
	mul.wide.s32 	%rd19, %r8, 4;
	add.s64 	%rd20, %rd1, %rd19;
	st.global.f32 	[%rd20], %f8;
$L__BB1_18:
	bar.sync 	0;
	ret;

}


// ===== COMPILED SASS (sm_100) =====

	.target	sm_100

	.elftype	@"ET_EXEC"


//--------------------- .note.nv.tkinfo           --------------------------
	.section	.note.nv.tkinfo,"",@"SHT_NOTE"
	.sectionflags	@"SHF_NOTE_NV_TKINFO"
	.tkinfo
        /*0018*/ 	.word	0x00000002
        /*0030*/ 	.string	""
        /*0030*/ 	.string	"ptxas"
        /*0030*/ 	.string	"Cuda compilation tools, release 13.0, V13.0.88"
        /*0030*/ 	.string	"Build cuda_13.0.r13.0/compiler.36424714_0"
        /*0030*/ 	.string	"-arch sm_100 -m 64 "



//--------------------- .note.nv.cuinfo           --------------------------
	.section	.note.nv.cuinfo,"",@"SHT_NOTE"
	.sectionflags	@"SHF_NOTE_NV_CUINFO"
        /*0018*/ 	.short	0x0002
        /*001a*/ 	.short	0x0064
        /*001c*/ 	.short	0x0082
	.zero		2


//--------------------- .nv.info                  --------------------------
	.section	.nv.info,"",@"SHT_CUDA_INFO"
	.align	4


	//----- nvinfo : EIATTR_REGCOUNT
	.align		4
        /*0000*/ 	.byte	0x04, 0x2f
        /*0002*/ 	.short	(.L_1 - .L_0)
	.align		4
.L_0:
        /*0004*/ 	.word	index@(_ZN3ch829double_buffer_baseline_kernelEPKfPfi)
        /*0008*/ 	.word	0x0000000c


	//----- nvinfo : EIATTR_FRAME_SIZE
	.align		4
.L_1:
        /*000c*/ 	.byte	0x04, 0x11
        /*000e*/ 	.short	(.L_3 - .L_2)
	.align		4
.L_2:
        /*0010*/ 	.word	index@(_ZN3ch829double_buffer_baseline_kernelEPKfPfi)
        /*0014*/ 	.word	0x00000000


	//----- nvinfo : EIATTR_REGCOUNT
	.align		4
.L_3:
        /*0018*/ 	.byte	0x04, 0x2f
        /*001a*/ 	.short	(.L_5 - .L_4)
	.align		4
.L_4:
        /*001c*/ 	.word	index@(_ZN3ch830double_buffer_optimized_kernelEPKfPfi)
        /*0020*/ 	.word	0x0000000e


	//----- nvinfo : EIATTR_FRAME_SIZE
	.align		4
.L_5:
        /*0024*/ 	.byte	0x04, 0x11
        /*0026*/ 	.short	(.L_7 - .L_6)
	.align		4
.L_6:
        /*0028*/ 	.word	index@(_ZN3ch830double_buffer_optimized_kernelEPKfPfi)
        /*002c*/ 	.word	0x00000000


	//----- nvinfo : EIATTR_MIN_STACK_SIZE
	.align		4
.L_7:
        /*0030*/ 	.byte	0x04, 0x12
        /*0032*/ 	.short	(.L_9 - .L_8)
	.align		4
.L_8:
        /*0034*/ 	.word	index@(_ZN3ch830double_buffer_optimized_kernelEPKfPfi)
        /*0038*/ 	.word	0x00000000


	//----- nvinfo : EIATTR_MIN_STACK_SIZE
	.align		4
.L_9:
        /*003c*/ 	.byte	0x04, 0x12
        /*003e*/ 	.short	(.L_11 - .L_10)
	.align		4
.L_10:
        /*0040*/ 	.word	index@(_ZN3ch829double_buffer_baseline_kernelEPKfPfi)
        /*0044*/ 	.word	0x00000000
.L_11:


//--------------------- .nv.compat                --------------------------
	.section	.nv.compat,"",@"SHT_CUDA_COMPAT_INFO"
	.align	4
        /*0000*/ 	.byte	0x02, 0x09, 0x00, 0x00, 0x02, 0x02, 0x01, 0x00, 0x02, 0x05, 0x05, 0x00, 0x03, 0x07, 0x01, 0x01
        /*0010*/ 	.byte	0x02, 0x03, 0x00, 0x00, 0x02, 0x06, 0x01, 0x00, 0x04, 0x0b, 0x08, 0x00, 0x09, 0x00, 0x00, 0x00
        /*0020*/ 	.byte	0x00, 0x00, 0x00, 0x00


//--------------------- .nv.info._ZN3ch830double_buffer_optimized_kernelEPKfPfi --------------------------
	.section	.nv.info._ZN3ch830double_buffer_optimized_kernelEPKfPfi,"",@"SHT_CUDA_INFO"
	.sectionflags	@""
	.align	4


	//----- nvinfo : EIATTR_CUDA_API_VERSION
	.align		4
        /*0000*/ 	.byte	0x04, 0x37
        /*0002*/ 	.short	(.L_13 - .L_12)
.L_12:
        /*0004*/ 	.word	0x00000082


	//----- nvinfo : EIATTR_KPARAM_INFO
	.align		4
.L_13:
        /*0008*/ 	.byte	0x04, 0x17
        /*000a*/ 	.short	(.L_15 - .L_14)
.L_14:
        /*000c*/ 	.word	0x00000000
        /*0010*/ 	.short	0x0002
        /*0012*/ 	.short	0x0010
        /*0014*/ 	.byte	0x00, 0xf0, 0x11, 0x00


	//----- nvinfo : EIATTR_KPARAM_INFO
	.align		4
.L_15:
        /*0018*/ 	.byte	0x04, 0x17
        /*001a*/ 	.short	(.L_17 - .L_16)
.L_16:
        /*001c*/ 	.word	0x00000000
        /*0020*/ 	.short	0x0001
        /*0022*/ 	.short	0x0008
        /*0024*/ 	.byte	0x00, 0xf5, 0x21, 0x00


	//----- nvinfo : EIATTR_KPARAM_INFO
	.align		4
.L_17:
        /*0028*/ 	.byte	0x04, 0x17
        /*002a*/ 	.short	(.L_19 - .L_18)
.L_18:
        /*002c*/ 	.word	0x00000000
        /*0030*/ 	.short	0x0000
        /*0032*/ 	.short	0x0000
        /*0034*/ 	.byte	0x00, 0xf5, 0x21, 0x00


	//----- nvinfo : EIATTR_SPARSE_MMA_MASK
	.align		4
.L_19:
        /*0038*/ 	.byte	0x03, 0x50
        /*003a*/ 	.short	0x0000


	//----- nvinfo : EIATTR_MAXREG_COUNT
	.align		4
        /*003c*/ 	.byte	0x03, 0x1b
        /*003e*/ 	.short	0x00ff


	//----- nvinfo : EIATTR_NUM_BARRIERS
	.align		4
        /*0040*/ 	.byte	0x02, 0x4c
        /*0042*/ 	.byte	0x01
	.zero		1


	//----- nvinfo : EIATTR_MERCURY_ISA_VERSION
	.align		4
        /*0044*/ 	.byte	0x03, 0x5f
        /*0046*/ 	.short	0x0101


	//----- nvinfo : EIATTR_VRC_CTA_INIT_COUNT
	.align		4
        /*0048*/ 	.byte	0x02, 0x4a
	.zero		1
	.zero		1


	//----- nvinfo : EIATTR_EXIT_INSTR_OFFSETS
	.align		4
        /*004c*/ 	.byte	0x04, 0x1c
        /*004e*/ 	.short	(.L_21 - .L_20)


	//   ....[0]....
.L_20:
        /*0050*/ 	.word	0x00001040


	//----- nvinfo : EIATTR_CRS_STACK_SIZE
	.align		4
.L_21:
        /*0054*/ 	.byte	0x04, 0x1e
        /*0056*/ 	.short	(.L_23 - .L_22)
.L_22:
        /*0058*/ 	.word	0x00000000


	//----- nvinfo : EIATTR_CBANK_PARAM_SIZE
	.align		4
.L_23:
        /*005c*/ 	.byte	0x03, 0x19
        /*005e*/ 	.short	0x0014


	//----- nvinfo : EIATTR_PARAM_CBANK
	.align		4
        /*0060*/ 	.byte	0x04, 0x0a
        /*0062*/ 	.short	(.L_25 - .L_24)
	.align		4
.L_24:
        /*0064*/ 	.word	index@(.nv.constant0._ZN3ch830double_buffer_optimized_kernelEPKfPfi)
        /*0068*/ 	.short	0x0380
        /*006a*/ 	.short	0x0014


	//----- nvinfo : EIATTR_SW_WAR
	.align		4
.L_25:
        /*006c*/ 	.byte	0x04, 0x36
        /*006e*/ 	.short	(.L_27 - .L_26)
.L_26:
        /*0070*/ 	.word	0x00000008
.L_27:


//--------------------- .nv.info._ZN3ch829double_buffer_baseline_kernelEPKfPfi --------------------------
	.section	.nv.info._ZN3ch829double_buffer_baseline_kernelEPKfPfi,"",@"SHT_CUDA_INFO"
	.sectionflags	@""
	.align	4


	//----- nvinfo : EIATTR_CUDA_API_VERSION
	.align		4
        /*0000*/ 	.byte	0x04, 0x37
        /*0002*/ 	.short	(.L_29 - .L_28)
.L_28:
        /*0004*/ 	.word	0x00000082


	//----- nvinfo : EIATTR_KPARAM_INFO
	.align		4
.L_29:
        /*0008*/ 	.byte	0x04, 0x17
        /*000a*/ 	.short	(.L_31 - .L_30)
.L_30:
        /*000c*/ 	.word	0x00000000
        /*0010*/ 	.short	0x0002
        /*0012*/ 	.short	0x0010
        /*0014*/ 	.byte	0x00, 0xf0, 0x11, 0x00


	//----- nvinfo : EIATTR_KPARAM_INFO
	.align		4
.L_31:
        /*0018*/ 	.byte	0x04, 0x17
        /*001a*/ 	.short	(.L_33 - .L_32)
.L_32:
        /*001c*/ 	.word	0x00000000
        /*0020*/ 	.short	0x0001
        /*0022*/ 	.short	0x0008
        /*0024*/ 	.byte	0x00, 0xf5, 0x21, 0x00


	//----- nvinfo : EIATTR_KPARAM_INFO
	.align		4
.L_33:
        /*0028*/ 	.byte	0x04, 0x17
        /*002a*/ 	.short	(.L_35 - .L_34)
.L_34:
        /*002c*/ 	.word	0x00000000
        /*0030*/ 	.short	0x0000
        /*0032*/ 	.short	0x0000
        /*0034*/ 	.byte	0x00, 0xf5, 0x21, 0x00


	//----- nvinfo : EIATTR_SPARSE_MMA_MASK
	.align		4
.L_35:
        /*0038*/ 	.byte	0x03, 0x50
        /*003a*/ 	.short	0x0000


	//----- nvinfo : EIATTR_MAXREG_COUNT
	.align		4
        /*003c*/ 	.byte	0x03, 0x1b
        /*003e*/ 	.short	0x00ff


	//----- nvinfo : EIATTR_NUM_BARRIERS
	.align		4
        /*0040*/ 	.byte	0x02, 0x4c
        /*0042*/ 	.byte	0x01
	.zero		1


	//----- nvinfo : EIATTR_MERCURY_ISA_VERSION
	.align		4
        /*0044*/ 	.byte	0x03, 0x5f
        /*0046*/ 	.short	0x0101


	//----- nvinfo : EIATTR_VRC_CTA_INIT_COUNT
	.align		4
        /*0048*/ 	.byte	0x02, 0x4a
	.zero		1
	.zero		1


	//----- nvinfo : EIATTR_EXIT_INSTR_OFFSETS
	.align		4
        /*004c*/ 	.byte	0x04, 0x1c
        /*004e*/ 	.short	(.L_37 - .L_36)


	//   ....[0]....
.L_36:
        /*0050*/ 	.word	0x00001080


	//----- nvinfo : EIATTR_CRS_STACK_SIZE
	.align		4
.L_37:
        /*0054*/ 	.byte	0x04, 0x1e
        /*0056*/ 	.short	(.L_39 - .L_38)
.L_38:
        /*0058*/ 	.word	0x00000000


	//----- nvinfo : EIATTR_CBANK_PARAM_SIZE
	.align		4
.L_39:
        /*005c*/ 	.byte	0x03, 0x19
        /*005e*/ 	.short	0x0014


	//----- nvinfo : EIATTR_PARAM_CBANK
	.align		4
        /*0060*/ 	.byte	0x04, 0x0a
        /*0062*/ 	.short	(.L_41 - .L_40)
	.align		4
.L_40:
        /*0064*/ 	.word	index@(.nv.constant0._ZN3ch829double_buffer_baseline_kernelEPKfPfi)
        /*0068*/ 	.short	0x0380
        /*006a*/ 	.short	0x0014


	//----- nvinfo : EIATTR_SW_WAR
	.align		4
.L_41:
        /*006c*/ 	.byte	0x04, 0x36
        /*006e*/ 	.short	(.L_43 - .L_42)
.L_42:
        /*0070*/ 	.word	0x00000008
.L_43:


//--------------------- .nv.callgraph             --------------------------
	.section	.nv.callgraph,"",@"SHT_CUDA_CALLGRAPH"
	.align	4
	.sectionentsize	8
	.align		4
        /*0000*/ 	.word	0x00000000
	.align		4
        /*0004*/ 	.word	0xffffffff
	.align		4
        /*0008*/ 	.word	0x00000000
	.align		4
        /*000c*/ 	.word	0xfffffffe
	.align		4
        /*0010*/ 	.word	0x00000000
	.align		4
        /*0014*/ 	.word	0xfffffffd
	.align		4
        /*0018*/ 	.word	0x00000000
	.align		4
        /*001c*/ 	.word	0xfffffffc


//--------------------- .text._ZN3ch830double_buffer_optimized_kernelEPKfPfi --------------------------
	.section	.text._ZN3ch830double_buffer_optimized_kernelEPKfPfi,"ax",@progbits
	.align	128
        .global         _ZN3ch830double_buffer_optimized_kernelEPKfPfi
        .type           _ZN3ch830double_buffer_optimized_kernelEPKfPfi,@function
        .size           _ZN3ch830double_buffer_optimized_kernelEPKfPfi,(.L_x_12 - _ZN3ch830double_buffer_optimized_kernelEPKfPfi)
        .other          _ZN3ch830double_buffer_optimized_kernelEPKfPfi,@"STO_CUDA_ENTRY STV_DEFAULT"
_ZN3ch830double_buffer_optimized_kernelEPKfPfi:
.text._ZN3ch830double_buffer_optimized_kernelEPKfPfi:
[----:B------:R-:W-:Y:S01]  /*0000*/  LDC R1, c[0x0][0x37c] ;  /* 0x0000df00ff017b82 */ /* 0x000fe20000000800 */
[----:B------:R-:W0:Y:S01]  /*0010*/  S2R R4, SR_CTAID.X ;  /* 0x0000000000047919 */ /* 0x000e220000002500 */
[----:B------:R-:W0:Y:S01]  /*0020*/  LDCU UR8, c[0x0][0x360] ;  /* 0x00006c00ff0877ac */ /* 0x000e220008000800 */
[----:B------:R-:W1:Y:S01]  /*0030*/  S2R R5, SR_TID.X ;  /* 0x0000000000057919 */ /* 0x000e620000002100 */
[----:B------:R-:W2:Y:S01]  /*0040*/  LDCU UR9, c[0x0][0x390] ;  /* 0x00007200ff0977ac */ /* 0x000ea20008000800 */
[----:B------:R-:W3:Y:S01]  /*0050*/  LDCU.64 UR6, c[0x0][0x358] ;  /* 0x00006b00ff0677ac */ /* 0x000ee20008000a00 */
[----:B0-----:R-:W-:-:S05]  /*0060*/  IMAD R4, R4, UR8, RZ ;  /* 0x0000000804047c24 */ /* 0x001fca000f8e02ff */
[----:B-1----:R-:W-:-:S04]  /*0070*/  LEA R4, R4, R5, 0x2 ;  /* 0x0000000504047211 */ /* 0x002fc800078e10ff */
[C---:B--2---:R-:W-:Y:S02]  /*0080*/  ISETP.GE.AND P2, PT, R4.reuse, UR9, PT ;  /* 0x0000000904007c0c */ /* 0x044fe4000bf46270 */
[----:B------:R-:W-:-:S04]  /*0090*/  IADD3 R2, PT, PT, R4, UR8, RZ ;  /* 0x0000000804027c10 */ /* 0x000fc8000fffe0ff */
[----:B------:R-:W-:-:S07]  /*00a0*/  ISETP.GE.AND P1, PT, R2, UR9, PT ;  /* 0x0000000902007c0c */ /* 0x000fce000bf26270 */
[----:B------:R-:W0:Y:S08]  /*00b0*/  @!P2 LDC.64 R6, c[0x0][0x380] ;  /* 0x0000e000ff06ab82 */ /* 0x000e300000000a00 */
[----:B------:R-:W1:Y:S01]  /*00c0*/  @!P1 LDC.64 R8, c[0x0][0x380] ;  /* 0x0000e000ff089b82 */ /* 0x000e620000000a00 */
[----:B0-----:R-:W-:-:S06]  /*00d0*/  @!P2 IMAD.WIDE R6, R4, 0x4, R6 ;  /* 0x000000040406a825 */ /* 0x001fcc00078e0206 */
[----:B---3--:R-:W2:Y:S01]  /*00e0*/  @!P2 LDG.E.CONSTANT R6, desc[UR6][R6.64] ;  /* 0x000000060606a981 */ /* 0x008ea2000c1e9900 */
[----:B-1----:R-:W-:-:S06]  /*00f0*/  @!P1 IMAD.WIDE R8, R2, 0x4, R8 ;  /* 0x0000000402089825 */ /* 0x002fcc00078e0208 */
[----:B------:R-:W3:Y:S01]  /*0100*/  @!P1 LDG.E.CONSTANT R9, desc[UR6][R8.64] ;  /* 0x0000000608099981 */ /* 0x000ee2000c1e9900 */
[----:B------:R-:W0:Y:S01]  /*0110*/  S2UR UR5, SR_CgaCtaId ;  /* 0x00000000000579c3 */ /* 0x000e220000008800 */
[----:B------:R-:W-:Y:S02]  /*0120*/  UMOV UR4, 0x400 ;  /* 0x0000040000047882 */ /* 0x000fe40000000000 */
[----:B0-----:R-:W-:-:S06]  /*0130*/  ULEA UR4, UR5, UR4, 0x18 ;  /* 0x0000000405047291 */ /* 0x001fcc000f8ec0ff */
[----:B------:R-:W-:Y:S01]  /*0140*/  LEA R3, R5, UR4, 0x2 ;  /* 0x0000000405037c11 */ /* 0x000fe2000f8e10ff */
[----:B------:R-:W-:-:S06]  /*0150*/  ULEA UR5, UR8, UR4, 0x2 ;  /* 0x0000000408057291 */ /* 0x000fcc000f8e10ff */
[----:B------:R-:W-:Y:S01]  /*0160*/  LEA R0, R5, UR5, 0x2 ;  /* 0x0000000505007c11 */ /* 0x000fe2000f8e10ff */
[----:B--2---:R-:W-:Y:S04]  /*0170*/  @!P2 STS [R3], R6 ;  /* 0x000000060300a388 */ /* 0x004fe80000000800 */
[----:B------:R-:W-:Y:S01]  /*0180*/  @P2 STS [R3], RZ ;  /* 0x000000ff03002388 */ /* 0x000fe20000000800 */
[----:B------:R-:W-:Y:S06]  /*0190*/  BAR.SYNC.DEFER_BLOCKING 0x0 ;  /* 0x0000000000007b1d */ /* 0x000fec0000010000 */
[----:B---3--:R-:W-:Y:S04]  /*01a0*/  @!P1 STS [R0], R9 ;  /* 0x0000000900009388 */ /* 0x008fe80000000800 */
[----:B------:R-:W-:Y:S04]  /*01b0*/  @P1 STS [R0], RZ ;  /* 0x000000ff00001388 */ /* 0x000fe80000000800 */
[----:B------:R-:W0:Y:S02]  /*01c0*/  LDS R5, [R3] ;  /* 0x0000000003057984 */ /* 0x000e240000000800 */
[----:B0-----:R-:W-:-:S04]  /*01d0*/  FMUL R7, R5, R5 ;  /* 0x0000000505077220 */ /* 0x001fc80000400000 */
[----:B------:R-:W-:-:S04]  /*01e0*/  FMUL R8, R7, 9.9999997473787516356e-06 ;  /* 0x3727c5ac07087820 */ /* 0x000fc80000400000 */
[----:B------:R-:W-:-:S04]  /*01f0*/  FFMA R8, R5, 1.0002000331878662109, R8 ;  /* 0x3f80068e05087823 */ /* 0x000fc80000000008 */
[----:B------:R-:W-:-:S04]  /*0200*/  FMUL R5, R8, R8 ;  /* 0x0000000808057220 */ /* 0x000fc80000400000 */
        /* <DEDUP_REMOVED lines=36> */
[----:B------:R-:W-:Y:S02]  /*0450*/  FMUL R8, R6, 9.9999997473787516356e-06 ;  /* 0x3727c5ac06087820 */ /* 0x000fe40000400000 */
[----:B------:R-:W0:Y:S02]  /*0460*/  @!P2 LDC.64 R6, c[0x0][0x388] ;  /* 0x0000e200ff06ab82 */ /* 0x000e240000000a00 */
[----:B------:R-:W-:-:S04]  /*0470*/  FFMA R8, R5, 1.0002000331878662109, R8 ;  /* 0x3f80068e05087823 */ /* 0x000fc80000000008 */
[----:B------:R-:W-:-:S04]  /*0480*/  FMUL R5, R8, R8 ;  /* 0x0000000808057220 */ /* 0x000fc80000400000 */
[----:B------:R-:W-:-:S04]  /*0490*/  FMUL R5, R5, 9.9999997473787516356e-06 ;  /* 0x3727c5ac05057820 */ /* 0x000fc80000400000 */
[----:B------:R-:W-:Y:S01]  /*04a0*/  FFMA R8, R8, 1.0002000331878662109, R5 ;  /* 0x3f80068e08087823 */ /* 0x000fe20000000005 */
[----:B------:R-:W-:-:S03]  /*04b0*/  IADD3 R5, PT, PT, R2, UR8, RZ ;  /* 0x0000000802057c10 */ /* 0x000fc6000fffe0ff */
[----:B------:R-:W-:Y:S01]  /*04c0*/  FMUL R9, R8, R8 ;  /* 0x0000000808097220 */ /* 0x000fe20000400000 */
[----:B------:R-:W-:-:S03]  /*04d0*/  ISETP.GE.AND P0, PT, R5, UR9, PT ;  /* 0x0000000905007c0c */ /* 0x000fc6000bf06270 */
[----:B------:R-:W-:Y:S01]  /*04e0*/  FMUL R9, R9, 9.9999997473787516356e-06 ;  /* 0x3727c5ac09097820 */ /* 0x000fe20000400000 */
[----:B0-----:R-:W-:-:S04]  /*04f0*/  @!P2 IMAD.WIDE R6, R4, 0x4, R6 ;  /* 0x000000040406a825 */ /* 0x001fc800078e0206 */
[----:B------:R-:W-:Y:S01]  /*0500*/  FFMA R9, R8, 1.0002000331878662109, R9 ;  /* 0x3f80068e08097823 */ /* 0x000fe20000000009 */
[----:B------:R-:W-:Y:S01]  /*0510*/  BSSY.RECONVERGENT B0, `(.L_x_0) ;  /* 0x0000008000007945 */ /* 0x000fe20003800200 */
[----:B------:R-:W-:-:S03]  /*0520*/  HFMA2 R4, -RZ, RZ, 0, 0 ;  /* 0x00000000ff047431 */ /* 0x000fc600000001ff */
[----:B------:R0:W-:Y:S01]  /*0530*/  @!P2 STG.E desc[UR6][R6.64], R9 ;  /* 0x000000090600a986 */ /* 0x0001e2000c101906 */
[----:B------:R-:W-:Y:S06]  /*0540*/  BAR.SYNC.DEFER_BLOCKING 0x0 ;  /* 0x0000000000007b1d */ /* 0x000fec0000010000 */
[----:B------:R-:W-:Y:S05]  /*0550*/  @P0 BRA `(.L_x_1) ;  /* 0x00000000000c0947 */ /* 0x000fea0003800000 */
[----:B0-----:R-:W0:Y:S02]  /*0560*/  LDC.64 R6, c[0x0][0x380] ;  /* 0x0000e000ff067b82 */ /* 0x001e240000000a00 */
[----:B0-----:R-:W-:-:S05]  /*0570*/  IMAD.WIDE R6, R5, 0x4, R6 ;  /* 0x0000000405067825 */ /* 0x001fca00078e0206 */
[----:B------:R1:W5:Y:S02]  /*0580*/  LDG.E.CONSTANT R4, desc[UR6][R6.64] ;  /* 0x0000000606047981 */ /* 0x000364000c1e9900 */
.L_x_1:
[----:B------:R-:W-:Y:S05]  /*0590*/  BSYNC.RECONVERGENT B0 ;  /* 0x0000000000007941 */ /* 0x000fea0003800200 */
.L_x_0:
[----:B-----5:R-:W-:Y:S01]  /*05a0*/  STS [R3], R4 ;  /* 0x0000000403007388 */ /* 0x020fe20000000800 */
[----:B------:R-:W-:Y:S01]  /*05b0*/  BSSY.RECONVERGENT B0, `(.L_x_2) ;  /* 0x000003d000007945 */ /* 0x000fe20003800200 */
[----:B------:R-:W-:Y:S02]  /*05c0*/  MOV R11, RZ ;  /* 0x000000ff000b7202 */ /* 0x000fe40000000f00 */
[----:B01----:R-:W0:Y:S02]  /*05d0*/  LDS R6, [R0] ;  /* 0x0000000000067984 */ /* 0x003e240000000800 */
        /* <DEDUP_REMOVED lines=51> */
[----:B------:R-:W-:-:S05]  /*0910*/  FFMA R9, R9, 1.0002000331878662109, R8 ;  /* 0x3f80068e09097823 */ /* 0x000fca0000000008 */
[----:B------:R0:W-:Y:S01]  /*0920*/  @!P1 STG.E desc[UR6][R6.64], R9 ;  /* 0x0000000906009986 */ /* 0x0001e2000c101906 */
[----:B------:R-:W-:Y:S06]  /*0930*/  BAR.SYNC.DEFER_BLOCKING 0x0 ;  /* 0x0000000000007b1d */ /* 0x000fec0000010000 */
[----:B------:R-:W-:Y:S05]  /*0940*/  @P2 BRA `(.L_x_3) ;  /* 0x00000000000c2947 */ /* 0x000fea0003800000 */
[----:B0-----:R-:W0:Y:S02]  /*0950*/  LDC.64 R6, c[0x0][0x380] ;  /* 0x0000e000ff067b82 */ /* 0x001e240000000a00 */
[----:B0-----:R-:W-:-:S05]  /*0960*/  IMAD.WIDE R6, R4, 0x4, R6 ;  /* 0x0000000404067825 */ /* 0x001fca00078e0206 */
[----:B------:R1:W5:Y:S02]  /*0970*/  LDG.E.CONSTANT R11, desc[UR6][R6.64] ;  /* 0x00000006060b7981 */ /* 0x000364000c1e9900 */
.L_x_3:
[----:B------:R-:W-:Y:S05]  /*0980*/  BSYNC.RECONVERGENT B0 ;  /* 0x0000000000007941 */ /* 0x000fea0003800200 */
.L_x_2:
[----:B-----5:R-:W-:Y:S04]  /*0990*/  STS [R0], R11 ;  /* 0x0000000b00007388 */ /* 0x020fe80000000800 */
[----:B------:R-:W2:Y:S02]  /*09a0*/  LDS R3, [R3] ;  /* 0x0000000003037984 */ /* 0x000ea40000000800 */
[----:B--2---:R-:W-:-:S04]  /*09b0*/  FMUL R2, R3, R3 ;  /* 0x0000000303027220 */ /* 0x004fc80000400000 */
[----:B------:R-:W-:-:S04]  /*09c0*/  FMUL R2, R2, 9.9999997473787516356e-06 ;  /* 0x3727c5ac02027820 */ /* 0x000fc80000400000 */
[----:B------:R-:W-:-:S04]  /*09d0*/  FFMA R2, R3, 1.0002000331878662109, R2 ;  /* 0x3f80068e03027823 */ /* 0x000fc80000000002 */
[----:B01----:R-:W-:-:S04]  /*09e0*/  FMUL R6, R2, R2 ;  /* 0x0000000202067220 */ /* 0x003fc80000400000 */
        /* <DEDUP_REMOVED lines=41> */
[----:B------:R-:W-:-:S04]  /*0c80*/  FFMA R6, R7, 1.0002000331878662109, R6 ;  /* 0x3f80068e07067823 */ /* 0x000fc80000000006 */
[----:B------:R-:W-:-:S04]  /*0c90*/  FMUL R7, R6, R6 ;  /* 0x0000000606077220 */ /* 0x000fc80000400000 */
[----:B------:R-:W-:Y:S01]  /*0ca0*/  FMUL R7, R7, 9.9999997473787516356e-06 ;  /* 0x3727c5ac07077820 */ /* 0x000fe20000400000 */
[----:B0-----:R-:W-:-:S04]  /*0cb0*/  @!P0 IMAD.WIDE R2, R5, 0x4, R2 ;  /* 0x0000000405028825 */ /* 0x001fc800078e0202 */
[----:B------:R-:W-:-:S05]  /*0cc0*/  FFMA R7, R6, 1.0002000331878662109, R7 ;  /* 0x3f80068e06077823 */ /* 0x000fca0000000007 */
[----:B------:R-:W-:Y:S01]  /*0cd0*/  @!P0 STG.E desc[UR6][R2.64], R7 ;  /* 0x0000000702008986 */ /* 0x000fe2000c101906 */
[----:B------:R-:W-:Y:S06]  /*0ce0*/  BAR.SYNC.DEFER_BLOCKING 0x0 ;  /* 0x0000000000007b1d */ /* 0x000fec0000010000 */
        /* <DEDUP_REMOVED lines=53> */
[----:B------:R-:W-:Y:S05]  /*1040*/  EXIT ;  /* 0x000000000000794d */ /* 0x000fea0003800000 */
.L_x_4:
[----:B------:R-:W-:-:S00]  /*1050*/  BRA `(.L_x_4) ;  /* 0xfffffffc00fc7947 */ /* 0x000fc0000383ffff */
[----:B------:R-:W-:-:S00]  /*1060*/  NOP ;  /* 0x0000000000007918 */ /* 0x000fc00000000000 */
        /* <DEDUP_REMOVED lines=9> */
.L_x_12:


//--------------------- .text._ZN3ch829double_buffer_baseline_kernelEPKfPfi --------------------------
	.section	.text._ZN3ch829double_buffer_baseline_kernelEPKfPfi,"ax",@progbits
	.align	128
        .global         _ZN3ch829double_buffer_baseline_kernelEPKfPfi
        .type           _ZN3ch829double_buffer_baseline_kernelEPKfPfi,@function
        .size           _ZN3ch829double_buffer_baseline_kernelEPKfPfi,(.L_x_13 - _ZN3ch829double_buffer_baseline_kernelEPKfPfi)
        .other          _ZN3ch829double_buffer_baseline_kernelEPKfPfi,@"STO_CUDA_ENTRY STV_DEFAULT"
_ZN3ch829double_buffer_baseline_kernelEPKfPfi:
.text._ZN3ch829double_buffer_baseline_kernelEPKfPfi:
[----:B------:R-:W-:Y:S01]  /*0000*/  LDC R1, c[0x0][0x37c] ;  /* 0x0000df00ff017b82 */ /* 0x000fe20000000800 */
[----:B------:R-:W0:Y:S01]  /*0010*/  S2R R2, SR_CTAID.X ;  /* 0x0000000000027919 */ /* 0x000e220000002500 */
[----:B------:R-:W0:Y:S01]  /*0020*/  LDCU UR8, c[0x0][0x360] ;  /* 0x00006c00ff0877ac */ /* 0x000e220008000800 */
[----:B------:R-:W-:Y:S01]  /*0030*/  HFMA2 R3, -RZ, RZ, 0, 0 ;  /* 0x00000000ff037431 */ /* 0x000fe200000001ff */
[----:B------:R-:W1:Y:S01]  /*0040*/  S2R R7, SR_TID.X ;  /* 0x0000000000077919 */ /* 0x000e620000002100 */
[----:B------:R-:W2:Y:S01]  /*0050*/  LDCU UR9, c[0x0][0x390] ;  /* 0x00007200ff0977ac */ /* 0x000ea20008000800 */
[----:B------:R-:W3:Y:S01]  /*0060*/  LDCU.64 UR6, c[0x0][0x358] ;  /* 0x00006b00ff0677ac */ /* 0x000ee20008000a00 */
[----:B0-----:R-:W-:-:S05]  /*0070*/  IMAD R2, R2, UR8, RZ ;  /* 0x0000000802027c24 */ /* 0x001fca000f8e02ff */
[----:B-1----:R-:W-:-:S04]  /*0080*/  LEA R2, R2, R7, 0x2 ;  /* 0x0000000702027211 */ /* 0x002fc800078e10ff */
[----:B--2---:R-:W-:-:S13]  /*0090*/  ISETP.GE.AND P1, PT, R2, UR9, PT ;  /* 0x0000000902007c0c */ /* 0x004fda000bf26270 */
[----:B------:R-:W0:Y:S02]  /*00a0*/  @!P1 LDC.64 R4, c[0x0][0x380] ;  /* 0x0000e000ff049b82 */ /* 0x000e240000000a00 */
[----:B0-----:R-:W-:-:S05]  /*00b0*/  @!P1 IMAD.WIDE R4, R2, 0x4, R4 ;  /* 0x0000000402049825 */ /* 0x001fca00078e0204 */
[----:B---3--:R-:W2:Y:S01]  /*00c0*/  @!P1 LDG.E.CONSTANT R3, desc[UR6][R4.64] ;  /* 0x0000000604039981 */ /* 0x008ea2000c1e9900 */
[----:B------:R-:W0:Y:S01]  /*00d0*/  S2UR UR5, SR_CgaCtaId ;  /* 0x00000000000579c3 */ /* 0x000e220000008800 */
[----:B------:R-:W-:Y:S01]  /*00e0*/  UMOV UR4, 0x400 ;  /* 0x0000040000047882 */ /* 0x000fe20000000000 */
[----:B------:R-:W-:Y:S01]  /*00f0*/  BSSY.RECONVERGENT B0, `(.L_x_5) ;  /* 0x0000041000007945 */ /* 0x000fe20003800200 */
[----:B------:R-:W-:Y:S01]  /*0100*/  MOV R9, RZ ;  /* 0x000000ff00097202 */ /* 0x000fe20000000f00 */
[----:B0-----:R-:W-:-:S06]  /*0110*/  ULEA UR4, UR5, UR4, 0x18 ;  /* 0x0000000405047291 */ /* 0x001fcc000f8ec0ff */
[----:B------:R-:W-:-:S05]  /*0120*/  LEA R0, R7, UR4, 0x2 ;  /* 0x0000000407007c11 */ /* 0x000fca000f8e10ff */
[----:B--2---:R-:W-:Y:S01]  /*0130*/  STS [R0], R3 ;  /* 0x0000000300007388 */ /* 0x004fe20000000800 */
        /* <DEDUP_REMOVED lines=60> */
.L_x_6:
[----:B------:R-:W-:Y:S05]  /*0500*/  BSYNC.RECONVERGENT B0 ;  /* 0x0000000000007941 */ /* 0x000fea0003800200 */
.L_x_5:
[----:B-----5:R-:W-:Y:S01]  /*0510*/  STS [R0], R9 ;  /* 0x0000000900007388 */ /* 0x020fe20000000800 */
[----:B------:R-:W-:Y:S01]  /*0520*/  BSSY.RECONVERGENT B0, `(.L_x_7) ;  /* 0x000003e000007945 */ /* 0x000fe20003800200 */
[----:B------:R-:W-:Y:S06]  /*0530*/  BAR.SYNC.DEFER_BLOCKING 0x0 ;  /* 0x0000000000007b1d */ /* 0x000fec0000010000 */
[----:B------:R-:W0:Y:S02]  /*0540*/  LDS R2, [R0] ;  /* 0x0000000000027984 */ /* 0x000e240000000800 */
        /* <DEDUP_REMOVED lines=51> */
[----:B------:R-:W-:Y:S02]  /*0880*/  HFMA2 R3, -RZ, RZ, 0, 0 ;  /* 0x00000000ff037431 */ /* 0x000fe400000001ff */
[----:B------:R-:W-:-:S05]  /*0890*/  FFMA R7, R7, 1.0002000331878662109, R6 ;  /* 0x3f80068e07077823 */ /* 0x000fca0000000006 */
[----:B------:R0:W-:Y:S01]  /*08a0*/  @!P0 STG.E desc[UR6][R4.64], R7 ;  /* 0x0000000704008986 */ /* 0x0001e2000c101906 */
[----:B------:R-:W-:Y:S06]  /*08b0*/  BAR.SYNC.DEFER_BLOCKING 0x0 ;  /* 0x0000000000007b1d */ /* 0x000fec0000010000 */
[----:B------:R-:W-:Y:S05]  /*08c0*/  @P1 BRA `(.L_x_8) ;  /* 0x00000000000c1947 */ /* 0x000fea0003800000 */
[----:B0-----:R-:W0:Y:S02]  /*08d0*/  LDC.64 R4, c[0x0][0x380] ;  /* 0x0000e000ff047b82 */ /* 0x001e240000000a00 */
[----:B0-----:R-:W-:-:S05]  /*08e0*/  IMAD.WIDE R4, R2, 0x4, R4 ;  /* 0x0000000402047825 */ /* 0x001fca00078e0204 */
[----:B------:R1:W5:Y:S02]  /*08f0*/  LDG.E.CONSTANT R3, desc[UR6][R4.64] ;  /* 0x0000000604037981 */ /* 0x000364000c1e9900 */
.L_x_8:
[----:B------:R-:W-:Y:S05]  /*0900*/  BSYNC.RECONVERGENT B0 ;  /* 0x0000000000007941 */ /* 0x000fea0003800200 */
.L_x_7:
[----:B-----5:R-:W-:Y:S01]  /*0910*/  STS [R0], R3 ;  /* 0x0000000300007388 */ /* 0x020fe20000000800 */
[----:B------:R-:W-:Y:S01]  /*0920*/  BSSY.RECONVERGENT B0, `(.L_x_9) ;  /* 0x000003e000007945 */ /* 0x000fe20003800200 */
[----:B------:R-:W-:Y:S01]  /*0930*/  MOV R9, RZ ;  /* 0x000000ff00097202 */ /* 0x000fe20000000f00 */
[----:B------:R-:W-:Y:S06]  /*0940*/  BAR.SYNC.DEFER_BLOCKING 0x0 ;  /* 0x0000000000007b1d */ /* 0x000fec0000010000 */
        /* <DEDUP_REMOVED lines=59> */
.L_x_10:
[----:B------:R-:W-:Y:S05]  /*0d00*/  BSYNC.RECONVERGENT B0 ;  /* 0x0000000000007941 */ /* 0x000fea0003800200 */
.L_x_9:
[----:B-----5:R-:W-:Y:S01]  /*0d10*/  STS [R0], R9 ;  /* 0x0000000900007388 */ /* 0x020fe20000000800 */
        /* <DEDUP_REMOVED lines=40> */
[----:B------:R-:W-:Y:S02]  /*0fa0*/  FFMA R0, R0, 1.0002000331878662109, R5 ;  /* 0x3f80068e00007823 */ /* 0x000fe40000000005 */
[----:B------:R-:W0:Y:S02]  /*0fb0*/  @!P0 LDC.64 R4, c[0x0][0x388] ;  /* 0x0000e200ff048b82 */ /* 0x000e240000000a00 */
[----:B------:R-:W-:-:S04]  /*0fc0*/  FMUL R2, R0, R0 ;  /* 0x0000000000027220 */ /* 0x000fc80000400000 */
[----:B------:R-:W-:-:S04]  /*0fd0*/  FMUL R7, R2, 9.9999997473787516356e-06 ;  /* 0x3727c5ac02077820 */ /* 0x000fc80000400000 */
        /* <DEDUP_REMOVED lines=11> */
.L_x_11:
        /* <DEDUP_REMOVED lines=15> */
.L_x_13:


//--------------------- .nv.shared._ZN3ch830double_buffer_optimized_kernelEPKfPfi --------------------------
	.section	.nv.shared._ZN3ch830double_buffer_optimized_kernelEPKfPfi,"aw",@nobits
	.sectionflags	@""
	.align	16
	.zero		1024


//--------------------- .nv.shared.reserved.0     --------------------------
	.section	.nv.shared.reserved.0,"aw",@nobits
	.weak		__nv_reservedSMEM_offset_0_alias
	.size		__nv_reservedSMEM_offset_0_alias, 0, 64
	.other		__nv_reservedSMEM_offset_0_alias,@"STO_CUDA_RESERVED_SHARED STV_DEFAULT"
__nv_reservedSMEM_offset_0_alias:
	.zero		0
	.zero		64


//--------------------- .nv.shared._ZN3ch829double_buffer_baseline_kernelEPKfPfi --------------------------
	.section	.nv.shared._ZN3ch829double_buffer_baseline_kernelEPKfPfi,"aw",@nobits
	.sectionflags	@""
	.align	16
	.zero		1024


//--------------------- .nv.constant0._ZN3ch830double_buffer_optimized_kernelEPKfPfi --------------------------
	.section	.nv.constant0._ZN3ch830double_buffer_optimized_kernelEPKfPfi,"a",@progbits
	.sectionflags	@""
	.align	4
.nv.constant0._ZN3ch830double_buffer_optimized_kernelEPKfPfi:
	.zero		916


//--------------------- .nv.constant0._ZN3ch829double_buffer_baseline_kernelEPKfPfi --------------------------
	.section	.nv.constant0._ZN3ch829double_buffer_baseline_kernelEPKfPfi,"a",@progbits
	.sectionflags	@""
	.align	4
.nv.constant0._ZN3ch829double_buffer_baseline_kernelEPKfPfi:
	.zero		916


//--------------------- SYMBOLS --------------------------

	.type		.nv.reservedSmem.offset0,@object
	.size		.nv.reservedSmem.offset0,0x4
	.type		.nv.reservedSmem.cap,@object
	.size		.nv.reservedSmem.cap,0x4
